//
// Generated by NVIDIA NVVM Compiler
//
// Compiler Build ID: CL-36424714
// Cuda compilation tools, release 13.0, V13.0.88
// Based on NVVM 20.0.0
//

.version 9.0
.target sm_100
.address_size 64

	// .globl	_Z6myConvP6float2PKfPKS_jj

.visible .entry _Z6myConvP6float2PKfPKS_jj(
	.param .u64 .ptr .align 1 _Z6myConvP6float2PKfPKS_jj_param_0,
	.param .u64 .ptr .align 1 _Z6myConvP6float2PKfPKS_jj_param_1,
	.param .u64 .ptr .align 1 _Z6myConvP6float2PKfPKS_jj_param_2,
	.param .u32 _Z6myConvP6float2PKfPKS_jj_param_3,
	.param .u32 _Z6myConvP6float2PKfPKS_jj_param_4
)
{
	.reg .pred 	%p<9>;
	.reg .b32 	%r<44>;
	.reg .b32 	%f<113>;
	.reg .b64 	%rd<47>;

	ld.param.u64 	%rd3, [_Z6myConvP6float2PKfPKS_jj_param_0];
	ld.param.u64 	%rd4, [_Z6myConvP6float2PKfPKS_jj_param_1];
	ld.param.u64 	%rd5, [_Z6myConvP6float2PKfPKS_jj_param_2];
	ld.param.u32 	%r13, [_Z6myConvP6float2PKfPKS_jj_param_3];
	ld.param.u32 	%r14, [_Z6myConvP6float2PKfPKS_jj_param_4];
	cvta.to.global.u64 	%rd1, %rd4;
	cvta.to.global.u64 	%rd2, %rd5;
	mov.u32 	%r15, %tid.x;
	mov.u32 	%r16, %ctaid.x;
	mov.u32 	%r17, %ntid.x;
	mad.lo.s32 	%r1, %r16, %r17, %r15;
	setp.ge.u32 	%p1, %r1, %r14;
	@%p1 bra 	$L__BB0_13;
	rem.u32 	%r2, %r1, %r13;
	add.s32 	%r3, %r2, 1;
	and.b32  	%r4, %r3, 7;
	setp.lt.u32 	%p2, %r2, 7;
	mov.f32 	%f111, 0f00000000;
	mov.b32 	%r42, 0;
	mov.f32 	%f112, %f111;
	@%p2 bra 	$L__BB0_4;
	and.b32  	%r42, %r3, -8;
	mov.f32 	%f111, 0f00000000;
	mov.b32 	%r40, 0;
$L__BB0_3:
	.pragma "nounroll";
	sub.s32 	%r20, %r1, %r40;
	mul.wide.u32 	%rd6, %r20, 8;
	add.s64 	%rd7, %rd2, %rd6;
	ld.global.v2.f32 	{%f28, %f29}, [%rd7];
	mul.wide.u32 	%rd8, %r40, 4;
	add.s64 	%rd9, %rd1, %rd8;
	ld.global.f32 	%f30, [%rd9];
	fma.rn.f32 	%f31, %f28, %f30, %f111;
	fma.rn.f32 	%f32, %f30, %f29, %f112;
	not.b32 	%r21, %r40;
	add.s32 	%r22, %r1, %r21;
	mul.wide.u32 	%rd10, %r22, 8;
	add.s64 	%rd11, %rd2, %rd10;
	ld.global.v2.f32 	{%f33, %f34}, [%rd11];
	ld.global.f32 	%f35, [%rd9+4];
	fma.rn.f32 	%f36, %f33, %f35, %f31;
	fma.rn.f32 	%f37, %f35, %f34, %f32;
	add.s32 	%r23, %r20, -2;
	mul.wide.u32 	%rd12, %r23, 8;
	add.s64 	%rd13, %rd2, %rd12;
	ld.global.v2.f32 	{%f38, %f39}, [%rd13];
	ld.global.f32 	%f40, [%rd9+8];
	fma.rn.f32 	%f41, %f38, %f40, %f36;
	fma.rn.f32 	%f42, %f40, %f39, %f37;
	add.s32 	%r24, %r20, -3;
	mul.wide.u32 	%rd14, %r24, 8;
	add.s64 	%rd15, %rd2, %rd14;
	ld.global.v2.f32 	{%f43, %f44}, [%rd15];
	ld.global.f32 	%f45, [%rd9+12];
	fma.rn.f32 	%f46, %f43, %f45, %f41;
	fma.rn.f32 	%f47, %f45, %f44, %f42;
	add.s32 	%r25, %r20, -4;
	mul.wide.u32 	%rd16, %r25, 8;
	add.s64 	%rd17, %rd2, %rd16;
	ld.global.v2.f32 	{%f48, %f49}, [%rd17];
	ld.global.f32 	%f50, [%rd9+16];
	fma.rn.f32 	%f51, %f48, %f50, %f46;
	fma.rn.f32 	%f52, %f50, %f49, %f47;
	add.s32 	%r26, %r20, -5;
	mul.wide.u32 	%rd18, %r26, 8;
	add.s64 	%rd19, %rd2, %rd18;
	ld.global.v2.f32 	{%f53, %f54}, [%rd19];
	ld.global.f32 	%f55, [%rd9+20];
	fma.rn.f32 	%f56, %f53, %f55, %f51;
	fma.rn.f32 	%f57, %f55, %f54, %f52;
	add.s32 	%r27, %r20, -6;
	mul.wide.u32 	%rd20, %r27, 8;
	add.s64 	%rd21, %rd2, %rd20;
	ld.global.v2.f32 	{%f58, %f59}, [%rd21];
	ld.global.f32 	%f60, [%rd9+24];
	fma.rn.f32 	%f61, %f58, %f60, %f56;
	fma.rn.f32 	%f62, %f60, %f59, %f57;
	add.s32 	%r28, %r20, -7;
	mul.wide.u32 	%rd22, %r28, 8;
	add.s64 	%rd23, %rd2, %rd22;
	ld.global.v2.f32 	{%f63, %f64}, [%rd23];
	ld.global.f32 	%f65, [%rd9+28];
	fma.rn.f32 	%f111, %f63, %f65, %f61;
	fma.rn.f32 	%f112, %f65, %f64, %f62;
	add.s32 	%r40, %r40, 8;
	setp.ne.s32 	%p3, %r40, %r42;
	@%p3 bra 	$L__BB0_3;
$L__BB0_4:
	setp.eq.s32 	%p4, %r4, 0;
	@%p4 bra 	$L__BB0_12;
	setp.lt.u32 	%p5, %r4, 4;
	@%p5 bra 	$L__BB0_7;
	sub.s32 	%r29, %r1, %r42;
	mul.wide.u32 	%rd24, %r29, 8;
	add.s64 	%rd25, %rd2, %rd24;
	ld.global.v2.f32 	{%f67, %f68}, [%rd25];
	mul.wide.u32 	%rd26, %r42, 4;
	add.s64 	%rd27, %rd1, %rd26;
	ld.global.f32 	%f69, [%rd27];
	fma.rn.f32 	%f70, %f67, %f69, %f111;
	fma.rn.f32 	%f71, %f69, %f68, %f112;
	not.b32 	%r30, %r42;
	add.s32 	%r31, %r1, %r30;
	mul.wide.u32 	%rd28, %r31, 8;
	add.s64 	%rd29, %rd2, %rd28;
	ld.global.v2.f32 	{%f72, %f73}, [%rd29];
	ld.global.f32 	%f74, [%rd27+4];
	fma.rn.f32 	%f75, %f72, %f74, %f70;
	fma.rn.f32 	%f76, %f74, %f73, %f71;
	add.s32 	%r32, %r29, -2;
	mul.wide.u32 	%rd30, %r32, 8;
	add.s64 	%rd31, %rd2, %rd30;
	ld.global.v2.f32 	{%f77, %f78}, [%rd31];
	ld.global.f32 	%f79, [%rd27+8];
	fma.rn.f32 	%f80, %f77, %f79, %f75;
	fma.rn.f32 	%f81, %f79, %f78, %f76;
	add.s32 	%r33, %r29, -3;
	mul.wide.u32 	%rd32, %r33, 8;
	add.s64 	%rd33, %rd2, %rd32;
	ld.global.v2.f32 	{%f82, %f83}, [%rd33];
	ld.global.f32 	%f84, [%rd27+12];
	fma.rn.f32 	%f111, %f82, %f84, %f80;
	fma.rn.f32 	%f112, %f84, %f83, %f81;
	add.s32 	%r42, %r42, 4;
$L__BB0_7:
	and.b32  	%r34, %r3, 3;
	setp.eq.s32 	%p6, %r34, 0;
	@%p6 bra 	$L__BB0_12;
	setp.eq.s32 	%p7, %r34, 1;
	@%p7 bra 	$L__BB0_10;
	sub.s32 	%r35, %r1, %r42;
	mul.wide.u32 	%rd34, %r35, 8;
	add.s64 	%rd35, %rd2, %rd34;
	ld.global.v2.f32 	{%f86, %f87}, [%rd35];
	mul.wide.u32 	%rd36, %r42, 4;
	add.s64 	%rd37, %rd1, %rd36;
	ld.global.f32 	%f88, [%rd37];
	fma.rn.f32 	%f89, %f86, %f88, %f111;
	fma.rn.f32 	%f90, %f88, %f87, %f112;
	not.b32 	%r36, %r42;
	add.s32 	%r37, %r1, %r36;
	mul.wide.u32 	%rd38, %r37, 8;
	add.s64 	%rd39, %rd2, %rd38;
	ld.global.v2.f32 	{%f91, %f92}, [%rd39];
	ld.global.f32 	%f93, [%rd37+4];
	fma.rn.f32 	%f111, %f91, %f93, %f89;
	fma.rn.f32 	%f112, %f93, %f92, %f90;
	add.s32 	%r42, %r42, 2;
$L__BB0_10:
	and.b32  	%r38, %r2, 1;
	setp.eq.b32 	%p8, %r38, 1;
	@%p8 bra 	$L__BB0_12;
	sub.s32 	%r39, %r1, %r42;
	mul.wide.u32 	%rd40, %r39, 8;
	add.s64 	%rd41, %rd2, %rd40;
	ld.global.v2.f32 	{%f94, %f95}, [%rd41];
	mul.wide.u32 	%rd42, %r42, 4;
	add.s64 	%rd43, %rd1, %rd42;
	ld.global.f32 	%f96, [%rd43];
	fma.rn.f32 	%f111, %f94, %f96, %f111;
	fma.rn.f32 	%f112, %f96, %f95, %f112;
$L__BB0_12:
	cvta.to.global.u64 	%rd44, %rd3;
	mul.wide.u32 	%rd45, %r1, 8;
	add.s64 	%rd46, %rd44, %rd45;
	st.global.v2.f32 	[%rd46], {%f111, %f112};
$L__BB0_13:
	ret;

}


// ===== COMPILED SASS (sm_100) =====

	.target	sm_100

	.elftype	@"ET_EXEC"


//--------------------- .note.nv.tkinfo           --------------------------
	.section	.note.nv.tkinfo,"",@"SHT_NOTE"
	.sectionflags	@"SHF_NOTE_NV_TKINFO"
	.tkinfo
        /*0018*/ 	.word	0x00000002
        /*0030*/ 	.string	""
        /*0030*/ 	.string	"ptxas"
        /*0030*/ 	.string	"Cuda compilation tools, release 13.0, V13.0.88"
        /*0030*/ 	.string	"Build cuda_13.0.r13.0/compiler.36424714_0"
        /*0030*/ 	.string	"-arch sm_100 -m 64 "



//--------------------- .note.nv.cuinfo           --------------------------
	.section	.note.nv.cuinfo,"",@"SHT_NOTE"
	.sectionflags	@"SHF_NOTE_NV_CUINFO"
        /*0018*/ 	.short	0x0002
        /*001a*/ 	.short	0x0064
        /*001c*/ 	.short	0x0082
	.zero		2


//--------------------- .nv.info                  --------------------------
	.section	.nv.info,"",@"SHT_CUDA_INFO"
	.align	4


	//----- nvinfo : EIATTR_REGCOUNT
	.align		4
        /*0000*/ 	.byte	0x04, 0x2f
        /*0002*/ 	.short	(.L_1 - .L_0)
	.align		4
.L_0:
        /*0004*/ 	.word	index@(_Z6myConvP6float2PKfPKS_jj)
        /*0008*/ 	.word	0x00000020


	//----- nvinfo : EIATTR_FRAME_SIZE
	.align		4
.L_1:
        /*000c*/ 	.byte	0x04, 0x11
        /*000e*/ 	.short	(.L_3 - .L_2)
	.align		4
.L_2:
        /*0010*/ 	.word	index@(_Z6myConvP6float2PKfPKS_jj)
        /*0014*/ 	.word	0x00000000


	//----- nvinfo : EIATTR_MIN_STACK_SIZE
	.align		4
.L_3:
        /*0018*/ 	.byte	0x04, 0x12
        /*001a*/ 	.short	(.L_5 - .L_4)
	.align		4
.L_4:
        /*001c*/ 	.word	index@(_Z6myConvP6float2PKfPKS_jj)
        /*0020*/ 	.word	0x00000000
.L_5:


//--------------------- .nv.compat                --------------------------
	.section	.nv.compat,"",@"SHT_CUDA_COMPAT_INFO"
	.align	4
        /*0000*/ 	.byte	0x02, 0x09, 0x00, 0x00, 0x02, 0x02, 0x01, 0x00, 0x02, 0x05, 0x05, 0x00, 0x03, 0x07, 0x01, 0x01
        /*0010*/ 	.byte	0x02, 0x03, 0x00, 0x00, 0x02, 0x06, 0x01, 0x00, 0x04, 0x0b, 0x08, 0x00, 0x09, 0x00, 0x00, 0x00
        /*0020*/ 	.byte	0x00, 0x00, 0x00, 0x00


//--------------------- .nv.info._Z6myConvP6float2PKfPKS_jj --------------------------
	.section	.nv.info._Z6myConvP6float2PKfPKS_jj,"",@"SHT_CUDA_INFO"
	.sectionflags	@""
	.align	4


	//----- nvinfo : EIATTR_CUDA_API_VERSION
	.align		4
        /*0000*/ 	.byte	0x04, 0x37
        /*0002*/ 	.short	(.L_7 - .L_6)
.L_6:
        /*0004*/ 	.word	0x00000082


	//----- nvinfo : EIATTR_KPARAM_INFO
	.align		4
.L_7:
        /*0008*/ 	.byte	0x04, 0x17
        /*000a*/ 	.short	(.L_9 - .L_8)
.L_8:
        /*000c*/ 	.word	0x00000000
        /*0010*/ 	.short	0x0004
        /*0012*/ 	.short	0x001c
        /*0014*/ 	.byte	0x00, 0xf0, 0x11, 0x00


	//----- nvinfo : EIATTR_KPARAM_INFO
	.align		4
.L_9:
        /*0018*/ 	.byte	0x04, 0x17
        /*001a*/ 	.short	(.L_11 - .L_10)
.L_10:
        /*001c*/ 	.word	0x00000000
        /*0020*/ 	.short	0x0003
        /*0022*/ 	.short	0x0018
        /*0024*/ 	.byte	0x00, 0xf0, 0x11, 0x00


	//----- nvinfo : EIATTR_KPARAM_INFO
	.align		4
.L_11:
        /*0028*/ 	.byte	0x04, 0x17
        /*002a*/ 	.short	(.L_13 - .L_12)
.L_12:
        /*002c*/ 	.word	0x00000000
        /*0030*/ 	.short	0x0002
        /*0032*/ 	.short	0x0010
        /*0034*/ 	.byte	0x00, 0xf5, 0x21, 0x00


	//----- nvinfo : EIATTR_KPARAM_INFO
	.align		4
.L_13:
        /*0038*/ 	.byte	0x04, 0x17
        /*003a*/ 	.short	(.L_15 - .L_14)
.L_14:
        /*003c*/ 	.word	0x00000000
        /*0040*/ 	.short	0x0001
        /*0042*/ 	.short	0x0008
        /*0044*/ 	.byte	0x00, 0xf5, 0x21, 0x00


	//----- nvinfo : EIATTR_KPARAM_INFO
	.align		4
.L_15:
        /*0048*/ 	.byte	0x04, 0x17
        /*004a*/ 	.short	(.L_17 - .L_16)
.L_16:
        /*004c*/ 	.word	0x00000000
        /*0050*/ 	.short	0x0000
        /*0052*/ 	.short	0x0000
        /*0054*/ 	.byte	0x00, 0xf5, 0x21, 0x00


	//----- nvinfo : EIATTR_SPARSE_MMA_MASK
	.align		4
.L_17:
        /*0058*/ 	.byte	0x03, 0x50
        /*005a*/ 	.short	0x0000


	//----- nvinfo : EIATTR_MAXREG_COUNT
	.align		4
        /*005c*/ 	.byte	0x03, 0x1b
        /*005e*/ 	.short	0x00ff


	//----- nvinfo : EIATTR_MERCURY_ISA_VERSION
	.align		4
        /*0060*/ 	.byte	0x03, 0x5f
        /*0062*/ 	.short	0x0101


	//----- nvinfo : EIATTR_VRC_CTA_INIT_COUNT
	.align		4
        /*0064*/ 	.byte	0x02, 0x4a
	.zero		1
	.zero		1


	//----- nvinfo : EIATTR_EXIT_INSTR_OFFSETS
	.align		4
        /*0068*/ 	.byte	0x04, 0x1c
        /*006a*/ 	.short	(.L_19 - .L_18)


	//   ....[0]....
.L_18:
        /*006c*/ 	.word	0x00000070


	//   ....[1]....
        /*0070*/ 	.word	0x00000a40


	//----- nvinfo : EIATTR_CRS_STACK_SIZE
	.align		4
.L_19:
        /*0074*/ 	.byte	0x04, 0x1e
        /*0076*/ 	.short	(.L_21 - .L_20)
.L_20:
        /*0078*/ 	.word	0x00000000


	//----- nvinfo : EIATTR_CBANK_PARAM_SIZE
	.align		4
.L_21:
        /*007c*/ 	.byte	0x03, 0x19
        /*007e*/ 	.short	0x0020


	//----- nvinfo : EIATTR_PARAM_CBANK
	.align		4
        /*0080*/ 	.byte	0x04, 0x0a
        /*0082*/ 	.short	(.L_23 - .L_22)
	.align		4
.L_22:
        /*0084*/ 	.word	index@(.nv.constant0._Z6myConvP6float2PKfPKS_jj)
        /*0088*/ 	.short	0x0380
        /*008a*/ 	.short	0x0020


	//----- nvinfo : EIATTR_SW_WAR
	.align		4
.L_23:
        /*008c*/ 	.byte	0x04, 0x36
        /*008e*/ 	.short	(.L_25 - .L_24)
.L_24:
        /*0090*/ 	.word	0x00000008
.L_25:


//--------------------- .nv.callgraph             --------------------------
	.section	.nv.callgraph,"",@"SHT_CUDA_CALLGRAPH"
	.align	4
	.sectionentsize	8
	.align		4
        /*0000*/ 	.word	0x00000000
	.align		4
        /*0004*/ 	.word	0xffffffff
	.align		4
        /*0008*/ 	.word	0x00000000
	.align		4
        /*000c*/ 	.word	0xfffffffe
	.align		4
        /*0010*/ 	.word	0x00000000
	.align		4
        /*0014*/ 	.word	0xfffffffd
	.align		4
        /*0018*/ 	.word	0x00000000
	.align		4
        /*001c*/ 	.word	0xfffffffc


//--------------------- .text._Z6myConvP6float2PKfPKS_jj --------------------------
	.section	.text._Z6myConvP6float2PKfPKS_jj,"ax",@progbits
	.align	128
        .global         _Z6myConvP6float2PKfPKS_jj
        .type           _Z6myConvP6float2PKfPKS_jj,@function
        .size           _Z6myConvP6float2PKfPKS_jj,(.L_x_8 - _Z6myConvP6float2PKfPKS_jj)
        .other          _Z6myConvP6float2PKfPKS_jj,@"STO_CUDA_ENTRY STV_DEFAULT"
_Z6myConvP6float2PKfPKS_jj:
.text._Z6myConvP6float2PKfPKS_jj:
[----:B------:R-:W-:Y:S01]  /*0000*/  LDC R1, c[0x0][0x37c] ;  /* 0x0000df00ff017b82 */ /* 0x000fe20000000800 */
[----:B------:R-:W0:Y:S07]  /*0010*/  S2R R0, SR_TID.X ;  /* 0x0000000000007919 */ /* 0x000e2e0000002100 */
[----:B------:R-:W0:Y:S01]  /*0020*/  S2UR UR4, SR_CTAID.X ;  /* 0x00000000000479c3 */ /* 0x000e220000002500 */
[----:B------:R-:W1:Y:S07]  /*0030*/  LDCU UR5, c[0x0][0x39c] ;  /* 0x00007380ff0577ac */ /* 0x000e6e0008000800 */
[----:B------:R-:W0:Y:S02]  /*0040*/  LDC R3, c[0x0][0x360] ;  /* 0x0000d800ff037b82 */ /* 0x000e240000000800 */
[----:B0-----:R-:W-:-:S05]  /*0050*/  IMAD R0, R3, UR4, R0 ;  /* 0x0000000403007c24 */ /* 0x001fca000f8e0200 */
[----:B-1----:R-:W-:-:S13]  /*0060*/  ISETP.GE.U32.AND P0, PT, R0, UR5, PT ;  /* 0x0000000500007c0c */ /* 0x002fda000bf06070 */
[----:B------:R-:W-:Y:S05]  /*0070*/  @P0 EXIT ;  /* 0x000000000000094d */ /* 0x000fea0003800000 */
[----:B------:R-:W0:Y:S01]  /*0080*/  LDCU UR4, c[0x0][0x398] ;  /* 0x00007300ff0477ac */ /* 0x000e220008000800 */
[----:B------:R-:W-:Y:S01]  /*0090*/  HFMA2 R2, -RZ, RZ, 0, 0 ;  /* 0x00000000ff027431 */ /* 0x000fe200000001ff */
[----:B------:R-:W-:Y:S01]  /*00a0*/  BSSY.RECONVERGENT B0, `(.L_x_0) ;  /* 0x0000053000007945 */ /* 0x000fe20003800200 */
[----:B------:R-:W-:Y:S01]  /*00b0*/  CS2R R12, SRZ ;  /* 0x00000000000c7805 */ /* 0x000fe2000001ff00 */
[----:B0-----:R-:W0:Y:S01]  /*00c0*/  I2F.U32.RP R4, UR4 ;  /* 0x0000000400047d06 */ /* 0x001e220008209000 */
[----:B------:R-:W-:-:S07]  /*00d0*/  ISETP.NE.U32.AND P1, PT, RZ, UR4, PT ;  /* 0x00000004ff007c0c */ /* 0x000fce000bf25070 */
[----:B0-----:R-:W0:Y:S02]  /*00e0*/  MUFU.RCP R4, R4 ;  /* 0x0000000400047308 */ /* 0x001e240000001000 */
[----:B0-----:R-:W-:-:S06]  /*00f0*/  IADD3 R3, PT, PT, R4, 0xffffffe, RZ ;  /* 0x0ffffffe04037810 */ /* 0x001fcc0007ffe0ff */
[----:B------:R-:W0:Y:S02]  /*0100*/  F2I.FTZ.U32.TRUNC.NTZ R3, R3 ;  /* 0x0000000300037305 */ /* 0x000e24000021f000 */
[----:B0-----:R-:W-:-:S05]  /*0110*/  IADD3 R5, PT, PT, RZ, -R3, RZ ;  /* 0x80000003ff057210 */ /* 0x001fca0007ffe0ff */
[----:B------:R-:W-:-:S04]  /*0120*/  IMAD R5, R5, UR4, RZ ;  /* 0x0000000405057c24 */ /* 0x000fc8000f8e02ff */
[----:B------:R-:W-:-:S06]  /*0130*/  IMAD.HI.U32 R5, R3, R5, R2 ;  /* 0x0000000503057227 */ /* 0x000fcc00078e0002 */
[----:B------:R-:W-:-:S05]  /*0140*/  IMAD.HI.U32 R5, R5, R0, RZ ;  /* 0x0000000005057227 */ /* 0x000fca00078e00ff */
[----:B------:R-:W-:-:S05]  /*0150*/  IADD3 R5, PT, PT, -R5, RZ, RZ ;  /* 0x000000ff05057210 */ /* 0x000fca0007ffe1ff */
[----:B------:R-:W-:Y:S01]  /*0160*/  IMAD R2, R5, UR4, R0 ;  /* 0x0000000405027c24 */ /* 0x000fe2000f8e0200 */
[----:B------:R-:W-:-:S04]  /*0170*/  MOV R5, RZ ;  /* 0x000000ff00057202 */ /* 0x000fc80000000f00 */
[----:B------:R-:W-:-:S13]  /*0180*/  ISETP.GE.U32.AND P0, PT, R2, UR4, PT ;  /* 0x0000000402007c0c */ /* 0x000fda000bf06070 */
[----:B------:R-:W-:-:S04]  /*0190*/  @P0 IADD3 R2, PT, PT, R2, -UR4, RZ ;  /* 0x8000000402020c10 */ /* 0x000fc8000fffe0ff */
[----:B------:R-:W-:-:S13]  /*01a0*/  ISETP.GE.U32.AND P0, PT, R2, UR4, PT ;  /* 0x0000000402007c0c */ /* 0x000fda000bf06070 */
[----:B------:R-:W-:Y:S02]  /*01b0*/  @P0 IADD3 R2, PT, PT, R2, -UR4, RZ ;  /* 0x8000000402020c10 */ /* 0x000fe4000fffe0ff */
[----:B------:R-:W-:Y:S01]  /*01c0*/  @!P1 LOP3.LUT R2, RZ, UR4, RZ, 0x33, !PT ;  /* 0x00000004ff029c12 */ /* 0x000fe2000f8e33ff */
[----:B------:R-:W0:Y:S03]  /*01d0*/  LDCU.64 UR4, c[0x0][0x358] ;  /* 0x00006b00ff0477ac */ /* 0x000e260008000a00 */
[C---:B------:R-:W-:Y:S02]  /*01e0*/  ISETP.GE.U32.AND P1, PT, R2.reuse, 0x7, PT ;  /* 0x000000070200780c */ /* 0x040fe40003f26070 */
[----:B------:R-:W-:-:S04]  /*01f0*/  IADD3 R3, PT, PT, R2, 0x1, RZ ;  /* 0x0000000102037810 */ /* 0x000fc80007ffe0ff */
[----:B------:R-:W-:-:S04]  /*0200*/  LOP3.LUT R4, R3, 0x7, RZ, 0xc0, !PT ;  /* 0x0000000703047812 */ /* 0x000fc800078ec0ff */
[----:B------:R-:W-:-:S03]  /*0210*/  ISETP.NE.AND P0, PT, R4, RZ, PT ;  /* 0x000000ff0400720c */ /* 0x000fc60003f05270 */
[----:B------:R-:W-:Y:S10]  /*0220*/  @!P1 BRA `(.L_x_1) ;  /* 0x0000000000e89947 */ /* 0x000ff40003800000 */
[----:B------:R-:W-:Y:S02]  /*0230*/  LOP3.LUT R5, R3, 0xfffffff8, RZ, 0xc0, !PT ;  /* 0xfffffff803057812 */ /* 0x000fe400078ec0ff */
[----:B------:R-:W-:Y:S02]  /*0240*/  MOV R6, RZ ;  /* 0x000000ff00067202 */ /* 0x000fe40000000f00 */
[----:B------:R-:W-:-:S07]  /*0250*/  MOV R12, RZ ;  /* 0x000000ff000c7202 */ /* 0x000fce0000000f00 */
.L_x_2:
[----:B------:R-:W1:Y:S01]  /*0260*/  LDC.64 R18, c[0x0][0x390] ;  /* 0x0000e400ff127b82 */ /* 0x000e620000000a00 */
[-C--:B------:R-:W-:Y:S02]  /*0270*/  LOP3.LUT R7, RZ, R6.reuse, RZ, 0x33, !PT ;  /* 0x00000006ff077212 */ /* 0x080fe400078e33ff */
[C---:B------:R-:W-:Y:S02]  /*0280*/  IADD3 R21, PT, PT, R0.reuse, -R6, RZ ;  /* 0x8000000600157210 */ /* 0x040fe40007ffe0ff */
[----:B------:R-:W-:-:S03]  /*0290*/  IADD3 R7, PT, PT, R0, R7, RZ ;  /* 0x0000000700077210 */ /* 0x000fc60007ffe0ff */
[----:B------:R-:W2:Y:S01]  /*02a0*/  LDC.64 R28, c[0x0][0x388] ;  /* 0x0000e200ff1c7b82 */ /* 0x000ea20000000a00 */
[C---:B------:R-:W-:Y:S01]  /*02b0*/  IADD3 R11, PT, PT, R21.reuse, -0x2, RZ ;  /* 0xfffffffe150b7810 */ /* 0x040fe20007ffe0ff */
[----:B-1----:R-:W-:-:S04]  /*02c0*/  IMAD.WIDE.U32 R14, R21, 0x8, R18 ;  /* 0x00000008150e7825 */ /* 0x002fc800078e0012 */
[----:B------:R-:W-:Y:S02]  /*02d0*/  IMAD.WIDE.U32 R8, R7, 0x8, R18 ;  /* 0x0000000807087825 */ /* 0x000fe400078e0012 */
[----:B0-----:R-:W3:Y:S02]  /*02e0*/  LDG.E.64 R14, desc[UR4][R14.64] ;  /* 0x000000040e0e7981 */ /* 0x001ee4000c1e1b00 */
[----:B--2---:R-:W-:Y:S02]  /*02f0*/  IMAD.WIDE.U32 R28, R6, 0x4, R28 ;  /* 0x00000004061c7825 */ /* 0x004fe400078e001c */
[----:B------:R-:W2:Y:S04]  /*0300*/  LDG.E.64 R8, desc[UR4][R8.64] ;  /* 0x0000000408087981 */ /* 0x000ea8000c1e1b00 */
[----:B------:R-:W3:Y:S04]  /*0310*/  LDG.E R16, desc[UR4][R28.64] ;  /* 0x000000041c107981 */ /* 0x000ee8000c1e1900 */
[----:B------:R-:W2:Y:S01]  /*0320*/  LDG.E R22, desc[UR4][R28.64+0x4] ;  /* 0x000004041c167981 */ /* 0x000ea2000c1e1900 */
[----:B------:R-:W-:-:S03]  /*0330*/  IMAD.WIDE.U32 R10, R11, 0x8, R18 ;  /* 0x000000080b0a7825 */ /* 0x000fc600078e0012 */
[----:B------:R-:W4:Y:S04]  /*0340*/  LDG.E R7, desc[UR4][R28.64+0x8] ;  /* 0x000008041c077981 */ /* 0x000f28000c1e1900 */
[----:B------:R-:W4:Y:S01]  /*0350*/  LDG.E.64 R10, desc[UR4][R10.64] ;  /* 0x000000040a0a7981 */ /* 0x000f22000c1e1b00 */
[C---:B------:R-:W-:Y:S02]  /*0360*/  IADD3 R23, PT, PT, R21.reuse, -0x3, RZ ;  /* 0xfffffffd15177810 */ /* 0x040fe40007ffe0ff */
[----:B------:R-:W-:Y:S01]  /*0370*/  IADD3 R20, PT, PT, R21, -0x6, RZ ;  /* 0xfffffffa15147810 */ /* 0x000fe20007ffe0ff */
[----:B------:R-:W5:Y:S04]  /*0380*/  LDG.E R25, desc[UR4][R28.64+0x10] ;  /* 0x000010041c197981 */ /* 0x000f68000c1e1900 */
[----:B------:R-:W5:Y:S01]  /*0390*/  LDG.E R24, desc[UR4][R28.64+0x14] ;  /* 0x000014041c187981 */ /* 0x000f62000c1e1900 */
[-C--:B---3--:R-:W-:Y:S01]  /*03a0*/  FFMA R17, R14, R16.reuse, R12 ;  /* 0x000000100e117223 */ /* 0x088fe2000000000c */
[----:B------:R-:W-:Y:S01]  /*03b0*/  FFMA R16, R15, R16, R13 ;  /* 0x000000100f107223 */ /* 0x000fe2000000000d */
[----:B------:R-:W-:-:S02]  /*03c0*/  IADD3 R15, PT, PT, R21, -0x4, RZ ;  /* 0xfffffffc150f7810 */ /* 0x000fc40007ffe0ff */
[-C--:B--2---:R-:W-:Y:S01]  /*03d0*/  FFMA R27, R8, R22.reuse, R17 ;  /* 0x00000016081b7223 */ /* 0x084fe20000000011 */
[----:B------:R-:W-:Y:S01]  /*03e0*/  FFMA R22, R9, R22, R16 ;  /* 0x0000001609167223 */ /* 0x000fe20000000010 */
[--C-:B------:R-:W-:Y:S01]  /*03f0*/  IMAD.WIDE.U32 R16, R23, 0x8, R18.reuse ;  /* 0x0000000817107825 */ /* 0x100fe200078e0012 */
[----:B------:R-:W-:Y:S01]  /*0400*/  IADD3 R13, PT, PT, R21, -0x5, RZ ;  /* 0xfffffffb150d7810 */ /* 0x000fe20007ffe0ff */
[----:B------:R-:W2:Y:S02]  /*0410*/  LDG.E R23, desc[UR4][R28.64+0xc] ;  /* 0x00000c041c177981 */ /* 0x000ea4000c1e1900 */
[--C-:B------:R-:W-:Y:S02]  /*0420*/  IMAD.WIDE.U32 R14, R15, 0x8, R18.reuse ;  /* 0x000000080f0e7825 */ /* 0x100fe400078e0012 */
[----:B------:R-:W2:Y:S02]  /*0430*/  LDG.E.64 R16, desc[UR4][R16.64] ;  /* 0x0000000410107981 */ /* 0x000ea4000c1e1b00 */
[----:B------:R-:W-:-:S04]  /*0440*/  IMAD.WIDE.U32 R12, R13, 0x8, R18 ;  /* 0x000000080d0c7825 */ /* 0x000fc800078e0012 */
[-C--:B----4-:R-:W-:Y:S01]  /*0450*/  FFMA R27, R10, R7.reuse, R27 ;  /* 0x000000070a1b7223 */ /* 0x090fe2000000001b */
[----:B------:R-:W5:Y:S01]  /*0460*/  LDG.E.64 R14, desc[UR4][R14.64] ;  /* 0x000000040e0e7981 */ /* 0x000f62000c1e1b00 */
[----:B------:R-:W-:Y:S01]  /*0470*/  IADD3 R10, PT, PT, R21, -0x7, RZ ;  /* 0xfffffff9150a7810 */ /* 0x000fe20007ffe0ff */
[--C-:B------:R-:W-:Y:S02]  /*0480*/  IMAD.WIDE.U32 R20, R20, 0x8, R18.reuse ;  /* 0x0000000814147825 */ /* 0x100fe400078e0012 */
[----:B------:R-:W3:Y:S02]  /*0490*/  LDG.E.64 R12, desc[UR4][R12.64] ;  /* 0x000000040c0c7981 */ /* 0x000ee4000c1e1b00 */
[----:B------:R-:W-:Y:S02]  /*04a0*/  IMAD.WIDE.U32 R18, R10, 0x8, R18 ;  /* 0x000000080a127825 */ /* 0x000fe400078e0012 */
[----:B------:R-:W4:Y:S04]  /*04b0*/  LDG.E R9, desc[UR4][R28.64+0x18] ;  /* 0x000018041c097981 */ /* 0x000f28000c1e1900 */
[----:B------:R-:W4:Y:S04]  /*04c0*/  LDG.E.64 R20, desc[UR4][R20.64] ;  /* 0x0000000414147981 */ /* 0x000f28000c1e1b00 */
[----:B------:R-:W4:Y:S04]  /*04d0*/  LDG.E R8, desc[UR4][R28.64+0x1c] ;  /* 0x00001c041c087981 */ /* 0x000f28000c1e1900 */
[----:B------:R-:W4:Y:S01]  /*04e0*/  LDG.E.64 R18, desc[UR4][R18.64] ;  /* 0x0000000412127981 */ /* 0x000f22000c1e1b00 */
[----:B------:R-:W-:Y:S01]  /*04f0*/  FFMA R22, R11, R7, R22 ;  /* 0x000000070b167223 */ /* 0x000fe20000000016 */
[----:B------:R-:W-:-:S04]  /*0500*/  IADD3 R6, PT, PT, R6, 0x8, RZ ;  /* 0x0000000806067810 */ /* 0x000fc80007ffe0ff */
[----:B------:R-:W-:Y:S01]  /*0510*/  ISETP.NE.AND P1, PT, R6, R5, PT ;  /* 0x000000050600720c */ /* 0x000fe20003f25270 */
[-C--:B--2---:R-:W-:Y:S01]  /*0520*/  FFMA R27, R16, R23.reuse, R27 ;  /* 0x00000017101b7223 */ /* 0x084fe2000000001b */
[----:B------:R-:W-:-:S03]  /*0530*/  FFMA R22, R17, R23, R22 ;  /* 0x0000001711167223 */ /* 0x000fc60000000016 */
[-C--:B-----5:R-:W-:Y:S01]  /*0540*/  FFMA R27, R14, R25.reuse, R27 ;  /* 0x000000190e1b7223 */ /* 0x0a0fe2000000001b */
[----:B------:R-:W-:-:S03]  /*0550*/  FFMA R22, R15, R25, R22 ;  /* 0x000000190f167223 */ /* 0x000fc60000000016 */
[-C--:B---3--:R-:W-:Y:S01]  /*0560*/  FFMA R27, R12, R24.reuse, R27 ;  /* 0x000000180c1b7223 */ /* 0x088fe2000000001b */
[----:B------:R-:W-:-:S03]  /*0570*/  FFMA R22, R13, R24, R22 ;  /* 0x000000180d167223 */ /* 0x000fc60000000016 */
[-C--:B----4-:R-:W-:Y:S01]  /*0580*/  FFMA R27, R20, R9.reuse, R27 ;  /* 0x00000009141b7223 */ /* 0x090fe2000000001b */
[----:B------:R-:W-:-:S03]  /*0590*/  FFMA R22, R21, R9, R22 ;  /* 0x0000000915167223 */ /* 0x000fc60000000016 */
[-C--:B------:R-:W-:Y:S01]  /*05a0*/  FFMA R12, R18, R8.reuse, R27 ;  /* 0x00000008120c7223 */ /* 0x080fe2000000001b */
[----:B------:R-:W-:Y:S01]  /*05b0*/  FFMA R13, R19, R8, R22 ;  /* 0x00000008130d7223 */ /* 0x000fe20000000016 */
[----:B------:R-:W-:Y:S06]  /*05c0*/  @P1 BRA `(.L_x_2) ;  /* 0xfffffffc00241947 */ /* 0x000fec000383ffff */
.L_x_1:
[----:B0-----:R-:W-:Y:S05]  /*05d0*/  BSYNC.RECONVERGENT B0 ;  /* 0x0000000000007941 */ /* 0x001fea0003800200 */
.L_x_0:
[----:B------:R-:W-:Y:S04]  /*05e0*/  BSSY.RECONVERGENT B0, `(.L_x_3) ;  /* 0x0000042000007945 */ /* 0x000fe80003800200 */
[----:B------:R-:W-:Y:S05]  /*05f0*/  @!P0 BRA `(.L_x_4) ;  /* 0x0000000400008947 */ /* 0x000fea0003800000 */
[----:B------:R-:W-:Y:S01]  /*0600*/  ISETP.GE.U32.AND P0, PT, R4, 0x4, PT ;  /* 0x000000040400780c */ /* 0x000fe20003f06070 */
[----:B------:R-:W-:Y:S01]  /*0610*/  BSSY.RECONVERGENT B1, `(.L_x_5) ;  /* 0x0000020000017945 */ /* 0x000fe20003800200 */
[----:B------:R-:W-:-:S11]  /*0620*/  LOP3.LUT P1, R3, R3, 0x3, RZ, 0xc0, !PT ;  /* 0x0000000303037812 */ /* 0x000fd6000782c0ff */
[----:B------:R-:W-:Y:S05]  /*0630*/  @!P0 BRA `(.L_x_6) ;  /* 0x0000000000748947 */ /* 0x000fea0003800000 */
[----:B------:R-:W0:Y:S01]  /*0640*/  LDC.64 R14, c[0x0][0x390] ;  /* 0x0000e400ff0e7b82 */ /* 0x000e220000000a00 */
[-C--:B------:R-:W-:Y:S02]  /*0650*/  LOP3.LUT R7, RZ, R5.reuse, RZ, 0x33, !PT ;  /* 0x00000005ff077212 */ /* 0x080fe400078e33ff */
[C---:B------:R-:W-:Y:S02]  /*0660*/  IADD3 R17, PT, PT, R0.reuse, -R5, RZ ;  /* 0x8000000500117210 */ /* 0x040fe40007ffe0ff */
[----:B------:R-:W-:Y:S02]  /*0670*/  IADD3 R11, PT, PT, R0, R7, RZ ;  /* 0x00000007000b7210 */ /* 0x000fe40007ffe0ff */
[C---:B------:R-:W-:Y:S01]  /*0680*/  IADD3 R21, PT, PT, R17.reuse, -0x2, RZ ;  /* 0xfffffffe11157810 */ /* 0x040fe20007ffe0ff */
[----:B------:R-:W1:Y:S01]  /*0690*/  LDC.64 R8, c[0x0][0x388] ;  /* 0x0000e200ff087b82 */ /* 0x000e620000000a00 */
[C---:B0-----:R-:W-:Y:S01]  /*06a0*/  IMAD.WIDE.U32 R6, R17.reuse, 0x8, R14 ;  /* 0x0000000811067825 */ /* 0x041fe200078e000e */
[----:B------:R-:W-:-:S03]  /*06b0*/  IADD3 R17, PT, PT, R17, -0x3, RZ ;  /* 0xfffffffd11117810 */ /* 0x000fc60007ffe0ff */
[----:B------:R-:W-:Y:S02]  /*06c0*/  IMAD.WIDE.U32 R10, R11, 0x8, R14 ;  /* 0x000000080b0a7825 */ /* 0x000fe400078e000e */
[----:B------:R-:W2:Y:S02]  /*06d0*/  LDG.E.64 R6, desc[UR4][R6.64] ;  /* 0x0000000406067981 */ /* 0x000ea4000c1e1b00 */
[----:B-1----:R-:W-:Y:S02]  /*06e0*/  IMAD.WIDE.U32 R8, R5, 0x4, R8 ;  /* 0x0000000405087825 */ /* 0x002fe400078e0008 */
[----:B------:R-:W3:Y:S04]  /*06f0*/  LDG.E.64 R10, desc[UR4][R10.64] ;  /* 0x000000040a0a7981 */ /* 0x000ee8000c1e1b00 */
[----:B------:R-:W2:Y:S01]  /*0700*/  LDG.E R4, desc[UR4][R8.64] ;  /* 0x0000000408047981 */ /* 0x000ea2000c1e1900 */
[----:B------:R-:W-:-:S03]  /*0710*/  IMAD.WIDE.U32 R20, R21, 0x8, R14 ;  /* 0x0000000815147825 */ /* 0x000fc600078e000e */
[----:B------:R-:W3:Y:S01]  /*0720*/  LDG.E R18, desc[UR4][R8.64+0x4] ;  /* 0x0000040408127981 */ /* 0x000ee2000c1e1900 */
[----:B------:R-:W-:-:S03]  /*0730*/  IMAD.WIDE.U32 R16, R17, 0x8, R14 ;  /* 0x0000000811107825 */ /* 0x000fc600078e000e */
[----:B------:R-:W4:Y:S04]  /*0740*/  LDG.E R22, desc[UR4][R8.64+0x8] ;  /* 0x0000080408167981 */ /* 0x000f28000c1e1900 */
[----:B------:R-:W4:Y:S04]  /*0750*/  LDG.E.64 R14, desc[UR4][R20.64] ;  /* 0x00000004140e7981 */ /* 0x000f28000c1e1b00 */
[----:B------:R-:W5:Y:S04]  /*0760*/  LDG.E R23, desc[UR4][R8.64+0xc] ;  /* 0x00000c0408177981 */ /* 0x000f68000c1e1900 */
[----:B------:R-:W5:Y:S01]  /*0770*/  LDG.E.64 R16, desc[UR4][R16.64] ;  /* 0x0000000410107981 */ /* 0x000f62000c1e1b00 */
[----:B------:R-:W-:Y:S01]  /*0780*/  IADD3 R5, PT, PT, R5, 0x4, RZ ;  /* 0x0000000405057810 */ /* 0x000fe20007ffe0ff */
[-C--:B--2---:R-:W-:Y:S01]  /*0790*/  FFMA R19, R6, R4.reuse, R12 ;  /* 0x0000000406137223 */ /* 0x084fe2000000000c */
[----:B------:R-:W-:-:S03]  /*07a0*/  FFMA R4, R7, R4, R13 ;  /* 0x0000000407047223 */ /* 0x000fc6000000000d */
[-C--:B---3--:R-:W-:Y:S01]  /*07b0*/  FFMA R19, R10, R18.reuse, R19 ;  /* 0x000000120a137223 */ /* 0x088fe20000000013 */
[----:B------:R-:W-:-:S03]  /*07c0*/  FFMA R4, R11, R18, R4 ;  /* 0x000000120b047223 */ /* 0x000fc60000000004 */
[-C--:B----4-:R-:W-:Y:S01]  /*07d0*/  FFMA R19, R14, R22.reuse, R19 ;  /* 0x000000160e137223 */ /* 0x090fe20000000013 */
[----:B------:R-:W-:-:S03]  /*07e0*/  FFMA R4, R15, R22, R4 ;  /* 0x000000160f047223 */ /* 0x000fc60000000004 */
[-C--:B-----5:R-:W-:Y:S01]  /*07f0*/  FFMA R12, R16, R23.reuse, R19 ;  /* 0x00000017100c7223 */ /* 0x0a0fe20000000013 */
[----:B------:R-:W-:-:S07]  /*0800*/  FFMA R13, R17, R23, R4 ;  /* 0x00000017110d7223 */ /* 0x000fce0000000004 */
.L_x_6:
[----:B------:R-:W-:Y:S05]  /*0810*/  BSYNC.RECONVERGENT B1 ;  /* 0x0000000000017941 */ /* 0x000fea0003800200 */
.L_x_5:
[----:B------:R-:W-:Y:S05]  /*0820*/  @!P1 BRA `(.L_x_4) ;  /* 0x0000000000749947 */ /* 0x000fea0003800000 */
[----:B------:R-:W-:Y:S02]  /*0830*/  ISETP.NE.AND P0, PT, R3, 0x1, PT ;  /* 0x000000010300780c */ /* 0x000fe40003f05270 */
[----:B------:R-:W-:-:S04]  /*0840*/  LOP3.LUT R2, R2, 0x1, RZ, 0xc0, !PT ;  /* 0x0000000102027812 */ /* 0x000fc800078ec0ff */
[----:B------:R-:W-:-:S07]  /*0850*/  ISETP.NE.U32.AND P1, PT, R2, 0x1, PT ;  /* 0x000000010200780c */ /* 0x000fce0003f25070 */
[----:B------:R-:W0:Y:S01]  /*0860*/  @P0 LDC.64 R10, c[0x0][0x388] ;  /* 0x0000e200ff0a0b82 */ /* 0x000e220000000a00 */
[-C--:B------:R-:W-:Y:S02]  /*0870*/  @P0 LOP3.LUT R15, RZ, R5.reuse, RZ, 0x33, !PT ;  /* 0x00000005ff0f0212 */ /* 0x080fe400078e33ff */
[C---:B------:R-:W-:Y:S02]  /*0880*/  @P0 IADD3 R17, PT, PT, R0.reuse, -R5, RZ ;  /* 0x8000000500110210 */ /* 0x040fe40007ffe0ff */
[----:B------:R-:W-:-:S03]  /*0890*/  @P0 IADD3 R19, PT, PT, R0, R15, RZ ;  /* 0x0000000f00130210 */ /* 0x000fc60007ffe0ff */
[----:B------:R-:W1:Y:S08]  /*08a0*/  @P0 LDC.64 R6, c[0x0][0x390] ;  /* 0x0000e400ff060b82 */ /* 0x000e700000000a00 */
[----:B------:R-:W2:Y:S08]  /*08b0*/  @P1 LDC.64 R8, c[0x0][0x388] ;  /* 0x0000e200ff081b82 */ /* 0x000eb00000000a00 */
[----:B------:R-:W3:Y:S01]  /*08c0*/  @P1 LDC.64 R2, c[0x0][0x390] ;  /* 0x0000e400ff021b82 */ /* 0x000ee20000000a00 */
[C---:B0-----:R-:W-:Y:S01]  /*08d0*/  @P0 IMAD.WIDE.U32 R14, R5.reuse, 0x4, R10 ;  /* 0x00000004050e0825 */ /* 0x041fe200078e000a */
[----:B------:R-:W-:-:S04]  /*08e0*/  @P0 IADD3 R5, PT, PT, R5, 0x2, RZ ;  /* 0x0000000205050810 */ /* 0x000fc80007ffe0ff */
[----:B------:R-:W4:Y:S01]  /*08f0*/  @P0 LDG.E R4, desc[UR4][R14.64] ;  /* 0x000000040e040981 */ /* 0x000f22000c1e1900 */
[----:B-1----:R-:W-:-:S03]  /*0900*/  @P0 IMAD.WIDE.U32 R10, R17, 0x8, R6 ;  /* 0x00000008110a0825 */ /* 0x002fc600078e0006 */
[----:B------:R-:W5:Y:S01]  /*0910*/  @P0 LDG.E R18, desc[UR4][R14.64+0x4] ;  /* 0x000004040e120981 */ /* 0x000f62000c1e1900 */
[----:B------:R-:W-:Y:S01]  /*0920*/  @P0 IMAD.WIDE.U32 R16, R19, 0x8, R6 ;  /* 0x0000000813100825 */ /* 0x000fe200078e0006 */
[----:B------:R-:W-:Y:S02]  /*0930*/  @P1 IADD3 R19, PT, PT, R0, -R5, RZ ;  /* 0x8000000500131210 */ /* 0x000fe40007ffe0ff */
[----:B------:R-:W4:Y:S01]  /*0940*/  @P0 LDG.E.64 R6, desc[UR4][R10.64] ;  /* 0x000000040a060981 */ /* 0x000f22000c1e1b00 */
[----:B--2---:R-:W-:-:S03]  /*0950*/  @P1 IMAD.WIDE.U32 R8, R5, 0x4, R8 ;  /* 0x0000000405081825 */ /* 0x004fc600078e0008 */
[----:B------:R-:W5:Y:S04]  /*0960*/  @P0 LDG.E.64 R16, desc[UR4][R16.64] ;  /* 0x0000000410100981 */ /* 0x000f68000c1e1b00 */
[----:B------:R-:W2:Y:S01]  /*0970*/  @P1 LDG.E R8, desc[UR4][R8.64] ;  /* 0x0000000408081981 */ /* 0x000ea2000c1e1900 */
[----:B---3--:R-:W-:-:S06]  /*0980*/  @P1 IMAD.WIDE.U32 R2, R19, 0x8, R2 ;  /* 0x0000000813021825 */ /* 0x008fcc00078e0002 */
[----:B------:R-:W2:Y:S01]  /*0990*/  @P1 LDG.E.64 R2, desc[UR4][R2.64] ;  /* 0x0000000402021981 */ /* 0x000ea2000c1e1b00 */
[-C--:B----4-:R-:W-:Y:S01]  /*09a0*/  @P0 FFMA R5, R6, R4.reuse, R12 ;  /* 0x0000000406050223 */ /* 0x090fe2000000000c */
[----:B------:R-:W-:-:S03]  /*09b0*/  @P0 FFMA R4, R7, R4, R13 ;  /* 0x0000000407040223 */ /* 0x000fc6000000000d */
[-C--:B-----5:R-:W-:Y:S01]  /*09c0*/  @P0 FFMA R12, R16, R18.reuse, R5 ;  /* 0x00000012100c0223 */ /* 0x0a0fe20000000005 */
[----:B------:R-:W-:-:S03]  /*09d0*/  @P0 FFMA R13, R17, R18, R4 ;  /* 0x00000012110d0223 */ /* 0x000fc60000000004 */
[-C--:B--2---:R-:W-:Y:S01]  /*09e0*/  @P1 FFMA R12, R2, R8.reuse, R12 ;  /* 0x00000008020c1223 */ /* 0x084fe2000000000c */
[----:B------:R-:W-:-:S07]  /*09f0*/  @P1 FFMA R13, R3, R8, R13 ;  /* 0x00000008030d1223 */ /* 0x000fce000000000d */
.L_x_4:
[----:B------:R-:W-:Y:S05]  /*0a00*/  BSYNC.RECONVERGENT B0 ;  /* 0x0000000000007941 */ /* 0x000fea0003800200 */
.L_x_3:
[----:B------:R-:W0:Y:S02]  /*0a10*/  LDC.64 R2, c[0x0][0x380] ;  /* 0x0000e000ff027b82 */ /* 0x000e240000000a00 */
[----:B0-----:R-:W-:-:S05]  /*0a20*/  IMAD.WIDE.U32 R2, R0, 0x8, R2 ;  /* 0x0000000800027825 */ /* 0x001fca00078e0002 */
[----:B------:R-:W-:Y:S01]  /*0a30*/  STG.E.64 desc[UR4][R2.64], R12 ;  /* 0x0000000c02007986 */ /* 0x000fe2000c101b04 */
[----:B------:R-:W-:Y:S05]  /*0a40*/  EXIT ;  /* 0x000000000000794d */ /* 0x000fea0003800000 */
.L_x_7:
[----:B------:R-:W-:-:S00]  /*0a50*/  BRA `(.L_x_7) ;  /* 0xfffffffc00fc7947 */ /* 0x000fc0000383ffff */
[----:B------:R-:W-:-:S00]  /*0a60*/  NOP ;  /* 0x0000000000007918 */ /* 0x000fc00000000000 */
        /* <DEDUP_REMOVED lines=9> */
.L_x_8:


//--------------------- .nv.shared.reserved.0     --------------------------
	.section	.nv.shared.reserved.0,"aw",@nobits
	.weak		__nv_reservedSMEM_offset_0_alias
	.size		__nv_reservedSMEM_offset_0_alias, 0, 64
	.other		__nv_reservedSMEM_offset_0_alias,@"STO_CUDA_RESERVED_SHARED STV_DEFAULT"
__nv_reservedSMEM_offset_0_alias:
	.zero		0
	.zero		64


//--------------------- .nv.constant0._Z6myConvP6float2PKfPKS_jj --------------------------
	.section	.nv.constant0._Z6myConvP6float2PKfPKS_jj,"a",@progbits
	.sectionflags	@""
	.align	4
.nv.constant0._Z6myConvP6float2PKfPKS_jj:
	.zero		928


//--------------------- SYMBOLS --------------------------

	.type		.nv.reservedSmem.offset0,@object
	.size		.nv.reservedSmem.offset0,0x4
